//
// Generated by NVIDIA NVVM Compiler
//
// Compiler Build ID: CL-36424714
// Cuda compilation tools, release 13.0, V13.0.88
// Based on NVVM 20.0.0
//

.version 9.0
.target sm_100
.address_size 64

	// .globl	_Z9countBinsPKiPiii
.extern .shared .align 16 .b8 count_shared[];

.visible .entry _Z9countBinsPKiPiii(
	.param .u64 .ptr .align 1 _Z9countBinsPKiPiii_param_0,
	.param .u64 .ptr .align 1 _Z9countBinsPKiPiii_param_1,
	.param .u32 _Z9countBinsPKiPiii_param_2,
	.param .u32 _Z9countBinsPKiPiii_param_3
)
{
	.reg .pred 	%p<4>;
	.reg .b32 	%r<18>;
	.reg .b64 	%rd<8>;

	ld.param.u64 	%rd1, [_Z9countBinsPKiPiii_param_0];
	ld.param.u64 	%rd2, [_Z9countBinsPKiPiii_param_1];
	ld.param.u32 	%r4, [_Z9countBinsPKiPiii_param_2];
	ld.param.u32 	%r5, [_Z9countBinsPKiPiii_param_3];
	mov.u32 	%r1, %tid.x;
	mov.u32 	%r6, %ctaid.x;
	mov.u32 	%r7, %ntid.x;
	mad.lo.s32 	%r2, %r6, %r7, %r1;
	setp.ge.u32 	%p1, %r1, %r5;
	shl.b32 	%r8, %r1, 2;
	mov.u32 	%r9, count_shared;
	add.s32 	%r3, %r9, %r8;
	@%p1 bra 	$L__BB0_2;
	mov.b32 	%r10, 0;
	st.shared.u32 	[%r3], %r10;
$L__BB0_2:
	bar.sync 	0;
	setp.ge.s32 	%p2, %r2, %r4;
	@%p2 bra 	$L__BB0_4;
	mul.wide.s32 	%rd4, %r2, 4;
	add.s64 	%rd3, %rd1, %rd4;
	// begin inline asm
	ld.global.nc.s32 %r11, [%rd3];
	// end inline asm
	shl.b32 	%r12, %r11, 2;
	add.s32 	%r14, %r9, %r12;
	atom.shared.add.u32 	%r15, [%r14], 1;
$L__BB0_4:
	setp.ge.u32 	%p3, %r1, %r5;
	bar.sync 	0;
	@%p3 bra 	$L__BB0_6;
	cvta.to.global.u64 	%rd5, %rd2;
	mul.wide.u32 	%rd6, %r1, 4;
	add.s64 	%rd7, %rd5, %rd6;
	ld.shared.u32 	%r16, [%r3];
	atom.global.add.u32 	%r17, [%rd7], %r16;
$L__BB0_6:
	bar.sync 	0;
	ret;

}
	// .globl	_Z7runPsumPKiPii
.visible .entry _Z7runPsumPKiPii(
	.param .u64 .ptr .align 1 _Z7runPsumPKiPii_param_0,
	.param .u64 .ptr .align 1 _Z7runPsumPKiPii_param_1,
	.param .u32 _Z7runPsumPKiPii_param_2
)
{
	.reg .pred 	%p<10>;
	.reg .b32 	%r<113>;
	.reg .b64 	%rd<59>;

	ld.param.u64 	%rd16, [_Z7runPsumPKiPii_param_0];
	ld.param.u64 	%rd17, [_Z7runPsumPKiPii_param_1];
	ld.param.u32 	%r21, [_Z7runPsumPKiPii_param_2];
	cvta.to.global.u64 	%rd1, %rd17;
	cvta.to.global.u64 	%rd2, %rd16;
	ld.global.u32 	%r22, [%rd2];
	add.s32 	%r23, %r22, -1;
	st.global.u32 	[%rd1], %r23;
	setp.lt.s32 	%p1, %r21, 2;
	@%p1 bra 	$L__BB1_14;
	add.s32 	%r1, %r21, -1;
	add.s32 	%r25, %r21, -2;
	and.b32  	%r2, %r1, 15;
	setp.lt.u32 	%p2, %r25, 15;
	mov.b32 	%r109, 1;
	@%p2 bra 	$L__BB1_5;
	and.b32  	%r27, %r1, -16;
	neg.s32 	%r107, %r27;
	add.s64 	%rd56, %rd1, 32;
	add.s64 	%rd55, %rd2, 32;
	mov.b32 	%r106, 0;
$L__BB1_3:
	.pragma "nounroll";
	ld.global.u32 	%r28, [%rd56+-32];
	ld.global.u32 	%r29, [%rd55+-28];
	add.s32 	%r30, %r29, %r28;
	st.global.u32 	[%rd56+-28], %r30;
	ld.global.u32 	%r31, [%rd55+-24];
	add.s32 	%r32, %r31, %r30;
	st.global.u32 	[%rd56+-24], %r32;
	ld.global.u32 	%r33, [%rd55+-20];
	add.s32 	%r34, %r33, %r32;
	st.global.u32 	[%rd56+-20], %r34;
	ld.global.u32 	%r35, [%rd55+-16];
	add.s32 	%r36, %r35, %r34;
	st.global.u32 	[%rd56+-16], %r36;
	ld.global.u32 	%r37, [%rd55+-12];
	add.s32 	%r38, %r37, %r36;
	st.global.u32 	[%rd56+-12], %r38;
	ld.global.u32 	%r39, [%rd55+-8];
	add.s32 	%r40, %r39, %r38;
	st.global.u32 	[%rd56+-8], %r40;
	ld.global.u32 	%r41, [%rd55+-4];
	add.s32 	%r42, %r41, %r40;
	st.global.u32 	[%rd56+-4], %r42;
	ld.global.u32 	%r43, [%rd55];
	add.s32 	%r44, %r43, %r42;
	st.global.u32 	[%rd56], %r44;
	ld.global.u32 	%r45, [%rd55+4];
	add.s32 	%r46, %r45, %r44;
	st.global.u32 	[%rd56+4], %r46;
	ld.global.u32 	%r47, [%rd55+8];
	add.s32 	%r48, %r47, %r46;
	st.global.u32 	[%rd56+8], %r48;
	ld.global.u32 	%r49, [%rd55+12];
	add.s32 	%r50, %r49, %r48;
	st.global.u32 	[%rd56+12], %r50;
	ld.global.u32 	%r51, [%rd55+16];
	add.s32 	%r52, %r51, %r50;
	st.global.u32 	[%rd56+16], %r52;
	ld.global.u32 	%r53, [%rd55+20];
	add.s32 	%r54, %r53, %r52;
	st.global.u32 	[%rd56+20], %r54;
	ld.global.u32 	%r55, [%rd55+24];
	add.s32 	%r56, %r55, %r54;
	st.global.u32 	[%rd56+24], %r56;
	ld.global.u32 	%r57, [%rd55+28];
	add.s32 	%r58, %r57, %r56;
	st.global.u32 	[%rd56+28], %r58;
	ld.global.u32 	%r59, [%rd55+32];
	add.s32 	%r60, %r59, %r58;
	st.global.u32 	[%rd56+32], %r60;
	add.s32 	%r107, %r107, 16;
	add.s32 	%r106, %r106, 16;
	add.s64 	%rd56, %rd56, 64;
	add.s64 	%rd55, %rd55, 64;
	setp.ne.s32 	%p3, %r107, 0;
	@%p3 bra 	$L__BB1_3;
	add.s32 	%r109, %r106, 1;
$L__BB1_5:
	setp.eq.s32 	%p4, %r2, 0;
	@%p4 bra 	$L__BB1_14;
	and.b32  	%r10, %r1, 7;
	setp.lt.u32 	%p5, %r2, 8;
	@%p5 bra 	$L__BB1_8;
	mul.wide.s32 	%rd18, %r109, 4;
	add.s64 	%rd19, %rd1, %rd18;
	ld.global.u32 	%r61, [%rd19+-4];
	mul.wide.u32 	%rd20, %r109, 4;
	add.s64 	%rd21, %rd2, %rd20;
	ld.global.u32 	%r62, [%rd21];
	add.s32 	%r63, %r62, %r61;
	add.s64 	%rd22, %rd1, %rd20;
	st.global.u32 	[%rd22], %r63;
	add.s32 	%r64, %r109, 1;
	mul.wide.u32 	%rd23, %r64, 4;
	add.s64 	%rd24, %rd2, %rd23;
	ld.global.u32 	%r65, [%rd24];
	add.s32 	%r66, %r65, %r63;
	add.s64 	%rd25, %rd1, %rd23;
	st.global.u32 	[%rd25], %r66;
	add.s32 	%r67, %r109, 2;
	ld.global.u32 	%r68, [%rd19+4];
	mul.wide.u32 	%rd26, %r67, 4;
	add.s64 	%rd27, %rd2, %rd26;
	ld.global.u32 	%r69, [%rd27];
	add.s32 	%r70, %r69, %r68;
	add.s64 	%rd28, %rd1, %rd26;
	st.global.u32 	[%rd28], %r70;
	add.s32 	%r71, %r109, 3;
	ld.global.u32 	%r72, [%rd19+8];
	mul.wide.u32 	%rd29, %r71, 4;
	add.s64 	%rd30, %rd2, %rd29;
	ld.global.u32 	%r73, [%rd30];
	add.s32 	%r74, %r73, %r72;
	add.s64 	%rd31, %rd1, %rd29;
	st.global.u32 	[%rd31], %r74;
	add.s32 	%r75, %r109, 4;
	ld.global.u32 	%r76, [%rd19+12];
	mul.wide.u32 	%rd32, %r75, 4;
	add.s64 	%rd33, %rd2, %rd32;
	ld.global.u32 	%r77, [%rd33];
	add.s32 	%r78, %r77, %r76;
	add.s64 	%rd34, %rd1, %rd32;
	st.global.u32 	[%rd34], %r78;
	add.s32 	%r79, %r109, 5;
	ld.global.u32 	%r80, [%rd19+16];
	mul.wide.u32 	%rd35, %r79, 4;
	add.s64 	%rd36, %rd2, %rd35;
	ld.global.u32 	%r81, [%rd36];
	add.s32 	%r82, %r81, %r80;
	add.s64 	%rd37, %rd1, %rd35;
	st.global.u32 	[%rd37], %r82;
	add.s32 	%r83, %r109, 6;
	ld.global.u32 	%r84, [%rd19+20];
	mul.wide.u32 	%rd38, %r83, 4;
	add.s64 	%rd39, %rd2, %rd38;
	ld.global.u32 	%r85, [%rd39];
	add.s32 	%r86, %r85, %r84;
	add.s64 	%rd40, %rd1, %rd38;
	st.global.u32 	[%rd40], %r86;
	ld.global.u32 	%r87, [%rd19+24];
	ld.global.u32 	%r88, [%rd21+28];
	add.s32 	%r89, %r88, %r87;
	st.global.u32 	[%rd22+28], %r89;
	add.s32 	%r109, %r109, 8;
$L__BB1_8:
	setp.eq.s32 	%p6, %r10, 0;
	@%p6 bra 	$L__BB1_14;
	and.b32  	%r13, %r1, 3;
	setp.lt.u32 	%p7, %r10, 4;
	@%p7 bra 	$L__BB1_11;
	mul.wide.s32 	%rd41, %r109, 4;
	add.s64 	%rd42, %rd1, %rd41;
	ld.global.u32 	%r90, [%rd42+-4];
	mul.wide.u32 	%rd43, %r109, 4;
	add.s64 	%rd44, %rd2, %rd43;
	ld.global.u32 	%r91, [%rd44];
	add.s32 	%r92, %r91, %r90;
	add.s64 	%rd45, %rd1, %rd43;
	st.global.u32 	[%rd45], %r92;
	add.s32 	%r93, %r109, 1;
	mul.wide.u32 	%rd46, %r93, 4;
	add.s64 	%rd47, %rd2, %rd46;
	ld.global.u32 	%r94, [%rd47];
	add.s32 	%r95, %r94, %r92;
	add.s64 	%rd48, %rd1, %rd46;
	st.global.u32 	[%rd48], %r95;
	add.s32 	%r96, %r109, 2;
	ld.global.u32 	%r97, [%rd42+4];
	mul.wide.u32 	%rd49, %r96, 4;
	add.s64 	%rd50, %rd2, %rd49;
	ld.global.u32 	%r98, [%rd50];
	add.s32 	%r99, %r98, %r97;
	add.s64 	%rd51, %rd1, %rd49;
	st.global.u32 	[%rd51], %r99;
	ld.global.u32 	%r100, [%rd42+8];
	ld.global.u32 	%r101, [%rd44+12];
	add.s32 	%r102, %r101, %r100;
	st.global.u32 	[%rd45+12], %r102;
	add.s32 	%r109, %r109, 4;
$L__BB1_11:
	setp.eq.s32 	%p8, %r13, 0;
	@%p8 bra 	$L__BB1_14;
	add.s64 	%rd9, %rd1, -4;
	mul.wide.u32 	%rd52, %r109, 4;
	add.s64 	%rd58, %rd1, %rd52;
	add.s64 	%rd57, %rd2, %rd52;
	neg.s32 	%r111, %r13;
$L__BB1_13:
	.pragma "nounroll";
	mul.wide.s32 	%rd53, %r109, 4;
	add.s64 	%rd54, %rd9, %rd53;
	ld.global.u32 	%r103, [%rd54];
	ld.global.u32 	%r104, [%rd57];
	add.s32 	%r105, %r104, %r103;
	st.global.u32 	[%rd58], %r105;
	add.s32 	%r109, %r109, 1;
	add.s64 	%rd58, %rd58, 4;
	add.s64 	%rd57, %rd57, 4;
	add.s32 	%r111, %r111, 1;
	setp.ne.s32 	%p9, %r111, 0;
	@%p9 bra 	$L__BB1_13;
$L__BB1_14:
	ret;

}
	// .globl	_Z12expandCountsPKiPiii
.visible .entry _Z12expandCountsPKiPiii(
	.param .u64 .ptr .align 1 _Z12expandCountsPKiPiii_param_0,
	.param .u64 .ptr .align 1 _Z12expandCountsPKiPiii_param_1,
	.param .u32 _Z12expandCountsPKiPiii_param_2,
	.param .u32 _Z12expandCountsPKiPiii_param_3
)
{
	.reg .pred 	%p<5>;
	.reg .b32 	%r<21>;
	.reg .b64 	%rd<9>;

	ld.param.u64 	%rd2, [_Z12expandCountsPKiPiii_param_0];
	ld.param.u64 	%rd3, [_Z12expandCountsPKiPiii_param_1];
	ld.param.u32 	%r8, [_Z12expandCountsPKiPiii_param_2];
	ld.param.u32 	%r18, [_Z12expandCountsPKiPiii_param_3];
	mov.u32 	%r9, %tid.x;
	mov.u32 	%r10, %ctaid.x;
	mov.u32 	%r11, %ntid.x;
	mad.lo.s32 	%r1, %r10, %r11, %r9;
	setp.ge.s32 	%p1, %r1, %r8;
	@%p1 bra 	$L__BB2_5;
	setp.lt.s32 	%p2, %r18, 1;
	mov.b32 	%r20, 0;
	@%p2 bra 	$L__BB2_4;
	cvta.to.global.u64 	%rd1, %rd2;
	mov.b32 	%r20, 0;
$L__BB2_3:
	add.s32 	%r14, %r18, %r20;
	shr.u32 	%r15, %r14, 1;
	mul.wide.u32 	%rd4, %r15, 4;
	add.s64 	%rd5, %rd1, %rd4;
	ld.global.u32 	%r16, [%rd5];
	setp.gt.s32 	%p3, %r1, %r16;
	add.s32 	%r17, %r15, 1;
	selp.b32 	%r20, %r17, %r20, %p3;
	selp.b32 	%r18, %r18, %r15, %p3;
	setp.lt.s32 	%p4, %r20, %r18;
	@%p4 bra 	$L__BB2_3;
$L__BB2_4:
	cvta.to.global.u64 	%rd6, %rd3;
	mul.wide.s32 	%rd7, %r1, 4;
	add.s64 	%rd8, %rd6, %rd7;
	st.global.u32 	[%rd8], %r20;
$L__BB2_5:
	ret;

}


// ===== COMPILED SASS (sm_100) =====

	.target	sm_100

	.elftype	@"ET_EXEC"


//--------------------- .note.nv.tkinfo           --------------------------
	.section	.note.nv.tkinfo,"",@"SHT_NOTE"
	.sectionflags	@"SHF_NOTE_NV_TKINFO"
	.tkinfo
        /*0018*/ 	.word	0x00000002
        /*0030*/ 	.string	""
        /*0030*/ 	.string	"ptxas"
        /*0030*/ 	.string	"Cuda compilation tools, release 13.0, V13.0.88"
        /*0030*/ 	.string	"Build cuda_13.0.r13.0/compiler.36424714_0"
        /*0030*/ 	.string	"-arch sm_100 -m 64 "



//--------------------- .note.nv.cuinfo           --------------------------
	.section	.note.nv.cuinfo,"",@"SHT_NOTE"
	.sectionflags	@"SHF_NOTE_NV_CUINFO"
        /*0018*/ 	.short	0x0002
        /*001a*/ 	.short	0x0064
        /*001c*/ 	.short	0x0082
	.zero		2


//--------------------- .nv.info                  --------------------------
	.section	.nv.info,"",@"SHT_CUDA_INFO"
	.align	4


	//----- nvinfo : EIATTR_REGCOUNT
	.align		4
        /*0000*/ 	.byte	0x04, 0x2f
        /*0002*/ 	.short	(.L_1 - .L_0)
	.align		4
.L_0:
        /*0004*/ 	.word	index@(_Z9countBinsPKiPiii)
        /*0008*/ 	.word	0x0000000a


	//----- nvinfo : EIATTR_FRAME_SIZE
	.align		4
.L_1:
        /*000c*/ 	.byte	0x04, 0x11
        /*000e*/ 	.short	(.L_3 - .L_2)
	.align		4
.L_2:
        /*0010*/ 	.word	index@(_Z9countBinsPKiPiii)
        /*0014*/ 	.word	0x00000000


	//----- nvinfo : EIATTR_REGCOUNT
	.align		4
.L_3:
        /*0018*/ 	.byte	0x04, 0x2f
        /*001a*/ 	.short	(.L_5 - .L_4)
	.align		4
.L_4:
        /*001c*/ 	.word	index@(_Z7runPsumPKiPii)
        /*0020*/ 	.word	0x00000020


	//----- nvinfo : EIATTR_FRAME_SIZE
	.align		4
.L_5:
        /*0024*/ 	.byte	0x04, 0x11
        /*0026*/ 	.short	(.L_7 - .L_6)
	.align		4
.L_6:
        /*0028*/ 	.word	index@(_Z7runPsumPKiPii)
        /*002c*/ 	.word	0x00000000


	//----- nvinfo : EIATTR_REGCOUNT
	.align		4
.L_7:
        /*0030*/ 	.byte	0x04, 0x2f
        /*0032*/ 	.short	(.L_9 - .L_8)
	.align		4
.L_8:
        /*0034*/ 	.word	index@(_Z12expandCountsPKiPiii)
        /*0038*/ 	.word	0x00000010


	//----- nvinfo : EIATTR_FRAME_SIZE
	.align		4
.L_9:
        /*003c*/ 	.byte	0x04, 0x11
        /*003e*/ 	.short	(.L_11 - .L_10)
	.align		4
.L_10:
        /*0040*/ 	.word	index@(_Z12expandCountsPKiPiii)
        /*0044*/ 	.word	0x00000000


	//----- nvinfo : EIATTR_MIN_STACK_SIZE
	.align		4
.L_11:
        /*0048*/ 	.byte	0x04, 0x12
        /*004a*/ 	.short	(.L_13 - .L_12)
	.align		4
.L_12:
        /*004c*/ 	.word	index@(_Z12expandCountsPKiPiii)
        /*0050*/ 	.word	0x00000000


	//----- nvinfo : EIATTR_MIN_STACK_SIZE
	.align		4
.L_13:
        /*0054*/ 	.byte	0x04, 0x12
        /*0056*/ 	.short	(.L_15 - .L_14)
	.align		4
.L_14:
        /*0058*/ 	.word	index@(_Z7runPsumPKiPii)
        /*005c*/ 	.word	0x00000000


	//----- nvinfo : EIATTR_MIN_STACK_SIZE
	.align		4
.L_15:
        /*0060*/ 	.byte	0x04, 0x12
        /*0062*/ 	.short	(.L_17 - .L_16)
	.align		4
.L_16:
        /*0064*/ 	.word	index@(_Z9countBinsPKiPiii)
        /*0068*/ 	.word	0x00000000
.L_17:


//--------------------- .nv.compat                --------------------------
	.section	.nv.compat,"",@"SHT_CUDA_COMPAT_INFO"
	.align	4
        /*0000*/ 	.byte	0x02, 0x09, 0x00, 0x00, 0x02, 0x02, 0x01, 0x00, 0x02, 0x05, 0x05, 0x00, 0x03, 0x07, 0x01, 0x01
        /*0010*/ 	.byte	0x02, 0x03, 0x00, 0x00, 0x02, 0x06, 0x01, 0x00, 0x04, 0x0b, 0x08, 0x00, 0x09, 0x00, 0x00, 0x00
        /*0020*/ 	.byte	0x00, 0x00, 0x00, 0x00


//--------------------- .nv.info._Z12expandCountsPKiPiii --------------------------
	.section	.nv.info._Z12expandCountsPKiPiii,"",@"SHT_CUDA_INFO"
	.sectionflags	@""
	.align	4


	//----- nvinfo : EIATTR_CUDA_API_VERSION
	.align		4
        /*0000*/ 	.byte	0x04, 0x37
        /*0002*/ 	.short	(.L_19 - .L_18)
.L_18:
        /*0004*/ 	.word	0x00000082


	//----- nvinfo : EIATTR_KPARAM_INFO
	.align		4
.L_19:
        /*0008*/ 	.byte	0x04, 0x17
        /*000a*/ 	.short	(.L_21 - .L_20)
.L_20:
        /*000c*/ 	.word	0x00000000
        /*0010*/ 	.short	0x0003
        /*0012*/ 	.short	0x0014
        /*0014*/ 	.byte	0x00, 0xf0, 0x11, 0x00


	//----- nvinfo : EIATTR_KPARAM_INFO
	.align		4
.L_21:
        /*0018*/ 	.byte	0x04, 0x17
        /*001a*/ 	.short	(.L_23 - .L_22)
.L_22:
        /*001c*/ 	.word	0x00000000
        /*0020*/ 	.short	0x0002
        /*0022*/ 	.short	0x0010
        /*0024*/ 	.byte	0x00, 0xf0, 0x11, 0x00


	//----- nvinfo : EIATTR_KPARAM_INFO
	.align		4
.L_23:
        /*0028*/ 	.byte	0x04, 0x17
        /*002a*/ 	.short	(.L_25 - .L_24)
.L_24:
        /*002c*/ 	.word	0x00000000
        /*0030*/ 	.short	0x0001
        /*0032*/ 	.short	0x0008
        /*0034*/ 	.byte	0x00, 0xf5, 0x21, 0x00


	//----- nvinfo : EIATTR_KPARAM_INFO
	.align		4
.L_25:
        /*0038*/ 	.byte	0x04, 0x17
        /*003a*/ 	.short	(.L_27 - .L_26)
.L_26:
        /*003c*/ 	.word	0x00000000
        /*0040*/ 	.short	0x0000
        /*0042*/ 	.short	0x0000
        /*0044*/ 	.byte	0x00, 0xf5, 0x21, 0x00


	//----- nvinfo : EIATTR_SPARSE_MMA_MASK
	.align		4
.L_27:
        /*0048*/ 	.byte	0x03, 0x50
        /*004a*/ 	.short	0x0000


	//----- nvinfo : EIATTR_MAXREG_COUNT
	.align		4
        /*004c*/ 	.byte	0x03, 0x1b
        /*004e*/ 	.short	0x00ff


	//----- nvinfo : EIATTR_MERCURY_ISA_VERSION
	.align		4
        /*0050*/ 	.byte	0x03, 0x5f
        /*0052*/ 	.short	0x0101


	//----- nvinfo : EIATTR_VRC_CTA_INIT_COUNT
	.align		4
        /*0054*/ 	.byte	0x02, 0x4a
	.zero		1
	.zero		1


	//----- nvinfo : EIATTR_EXIT_INSTR_OFFSETS
	.align		4
        /*0058*/ 	.byte	0x04, 0x1c
        /*005a*/ 	.short	(.L_29 - .L_28)


	//   ....[0]....
.L_28:
        /*005c*/ 	.word	0x00000070


	//   ....[1]....
        /*0060*/ 	.word	0x000001f0


	//----- nvinfo : EIATTR_CRS_STACK_SIZE
	.align		4
.L_29:
        /*0064*/ 	.byte	0x04, 0x1e
        /*0066*/ 	.short	(.L_31 - .L_30)
.L_30:
        /*0068*/ 	.word	0x00000000


	//----- nvinfo : EIATTR_CBANK_PARAM_SIZE
	.align		4
.L_31:
        /*006c*/ 	.byte	0x03, 0x19
        /*006e*/ 	.short	0x0018


	//----- nvinfo : EIATTR_PARAM_CBANK
	.align		4
        /*0070*/ 	.byte	0x04, 0x0a
        /*0072*/ 	.short	(.L_33 - .L_32)
	.align		4
.L_32:
        /*0074*/ 	.word	index@(.nv.constant0._Z12expandCountsPKiPiii)
        /*0078*/ 	.short	0x0380
        /*007a*/ 	.short	0x0018


	//----- nvinfo : EIATTR_SW_WAR
	.align		4
.L_33:
        /*007c*/ 	.byte	0x04, 0x36
        /*007e*/ 	.short	(.L_35 - .L_34)
.L_34:
        /*0080*/ 	.word	0x00000008
.L_35:


//--------------------- .nv.info._Z7runPsumPKiPii --------------------------
	.section	.nv.info._Z7runPsumPKiPii,"",@"SHT_CUDA_INFO"
	.sectionflags	@""
	.align	4


	//----- nvinfo : EIATTR_CUDA_API_VERSION
	.align		4
        /*0000*/ 	.byte	0x04, 0x37
        /*0002*/ 	.short	(.L_37 - .L_36)
.L_36:
        /*0004*/ 	.word	0x00000082


	//----- nvinfo : EIATTR_KPARAM_INFO
	.align		4
.L_37:
        /*0008*/ 	.byte	0x04, 0x17
        /*000a*/ 	.short	(.L_39 - .L_38)
.L_38:
        /*000c*/ 	.word	0x00000000
        /*0010*/ 	.short	0x0002
        /*0012*/ 	.short	0x0010
        /*0014*/ 	.byte	0x00, 0xf0, 0x11, 0x00


	//----- nvinfo : EIATTR_KPARAM_INFO
	.align		4
.L_39:
        /*0018*/ 	.byte	0x04, 0x17
        /*001a*/ 	.short	(.L_41 - .L_40)
.L_40:
        /*001c*/ 	.word	0x00000000
        /*0020*/ 	.short	0x0001
        /*0022*/ 	.short	0x0008
        /*0024*/ 	.byte	0x00, 0xf5, 0x21, 0x00


	//----- nvinfo : EIATTR_KPARAM_INFO
	.align		4
.L_41:
        /*0028*/ 	.byte	0x04, 0x17
        /*002a*/ 	.short	(.L_43 - .L_42)
.L_42:
        /*002c*/ 	.word	0x00000000
        /*0030*/ 	.short	0x0000
        /*0032*/ 	.short	0x0000
        /*0034*/ 	.byte	0x00, 0xf5, 0x21, 0x00


	//----- nvinfo : EIATTR_SPARSE_MMA_MASK
	.align		4
.L_43:
        /*0038*/ 	.byte	0x03, 0x50
        /*003a*/ 	.short	0x0000


	//----- nvinfo : EIATTR_MAXREG_COUNT
	.align		4
        /*003c*/ 	.byte	0x03, 0x1b
        /*003e*/ 	.short	0x00ff


	//----- nvinfo : EIATTR_MERCURY_ISA_VERSION
	.align		4
        /*0040*/ 	.byte	0x03, 0x5f
        /*0042*/ 	.short	0x0101


	//----- nvinfo : EIATTR_VRC_CTA_INIT_COUNT
	.align		4
        /*0044*/ 	.byte	0x02, 0x4a
	.zero		1
	.zero		1


	//----- nvinfo : EIATTR_EXIT_INSTR_OFFSETS
	.align		4
        /*0048*/ 	.byte	0x04, 0x1c
        /*004a*/ 	.short	(.L_45 - .L_44)


	//   ....[0]....
.L_44:
        /*004c*/ 	.word	0x00000090


	//   ....[1]....
        /*0050*/ 	.word	0x000005d0


	//   ....[2]....
        /*0054*/ 	.word	0x00000990


	//   ....[3]....
        /*0058*/ 	.word	0x00000b90


	//   ....[4]....
        /*005c*/ 	.word	0x00000d20


	//----- nvinfo : EIATTR_CBANK_PARAM_SIZE
	.align		4
.L_45:
        /*0060*/ 	.byte	0x03, 0x19
        /*0062*/ 	.short	0x0014


	//----- nvinfo : EIATTR_PARAM_CBANK
	.align		4
        /*0064*/ 	.byte	0x04, 0x0a
        /*0066*/ 	.short	(.L_47 - .L_46)
	.align		4
.L_46:
        /*0068*/ 	.word	index@(.nv.constant0._Z7runPsumPKiPii)
        /*006c*/ 	.short	0x0380
        /*006e*/ 	.short	0x0014


	//----- nvinfo : EIATTR_SW_WAR
	.align		4
.L_47:
        /*0070*/ 	.byte	0x04, 0x36
        /*0072*/ 	.short	(.L_49 - .L_48)
.L_48:
        /*0074*/ 	.word	0x00000008
.L_49:


//--------------------- .nv.info._Z9countBinsPKiPiii --------------------------
	.section	.nv.info._Z9countBinsPKiPiii,"",@"SHT_CUDA_INFO"
	.sectionflags	@""
	.align	4


	//----- nvinfo : EIATTR_CUDA_API_VERSION
	.align		4
        /*0000*/ 	.byte	0x04, 0x37
        /*0002*/ 	.short	(.L_51 - .L_50)
.L_50:
        /*0004*/ 	.word	0x00000082


	//----- nvinfo : EIATTR_KPARAM_INFO
	.align		4
.L_51:
        /*0008*/ 	.byte	0x04, 0x17
        /*000a*/ 	.short	(.L_53 - .L_52)
.L_52:
        /*000c*/ 	.word	0x00000000
        /*0010*/ 	.short	0x0003
        /*0012*/ 	.short	0x0014
        /*0014*/ 	.byte	0x00, 0xf0, 0x11, 0x00


	//----- nvinfo : EIATTR_KPARAM_INFO
	.align		4
.L_53:
        /*0018*/ 	.byte	0x04, 0x17
        /*001a*/ 	.short	(.L_55 - .L_54)
.L_54:
        /*001c*/ 	.word	0x00000000
        /*0020*/ 	.short	0x0002
        /*0022*/ 	.short	0x0010
        /*0024*/ 	.byte	0x00, 0xf0, 0x11, 0x00


	//----- nvinfo : EIATTR_KPARAM_INFO
	.align		4
.L_55:
        /*0028*/ 	.byte	0x04, 0x17
        /*002a*/ 	.short	(.L_57 - .L_56)
.L_56:
        /*002c*/ 	.word	0x00000000
        /*0030*/ 	.short	0x0001
        /*0032*/ 	.short	0x0008
        /*0034*/ 	.byte	0x00, 0xf5, 0x21, 0x00


	//----- nvinfo : EIATTR_KPARAM_INFO
	.align		4
.L_57:
        /*0038*/ 	.byte	0x04, 0x17
        /*003a*/ 	.short	(.L_59 - .L_58)
.L_58:
        /*003c*/ 	.word	0x00000000
        /*0040*/ 	.short	0x0000
        /*0042*/ 	.short	0x0000
        /*0044*/ 	.byte	0x00, 0xf5, 0x21, 0x00


	//----- nvinfo : EIATTR_SPARSE_MMA_MASK
	.align		4
.L_59:
        /*0048*/ 	.byte	0x03, 0x50
        /*004a*/ 	.short	0x0000


	//----- nvinfo : EIATTR_MAXREG_COUNT
	.align		4
        /*004c*/ 	.byte	0x03, 0x1b
        /*004e*/ 	.short	0x00ff


	//----- nvinfo : EIATTR_NUM_BARRIERS
	.align		4
        /*0050*/ 	.byte	0x02, 0x4c
        /*0052*/ 	.byte	0x01
	.zero		1


	//----- nvinfo : EIATTR_MERCURY_ISA_VERSION
	.align		4
        /*0054*/ 	.byte	0x03, 0x5f
        /*0056*/ 	.short	0x0101


	//----- nvinfo : EIATTR_VRC_CTA_INIT_COUNT
	.align		4
        /*0058*/ 	.byte	0x02, 0x4a
	.zero		1
	.zero		1


	//----- nvinfo : EIATTR_EXIT_INSTR_OFFSETS
	.align		4
        /*005c*/ 	.byte	0x04, 0x1c
        /*005e*/ 	.short	(.L_61 - .L_60)


	//   ....[0]....
.L_60:
        /*0060*/ 	.word	0x00000210


	//----- nvinfo : EIATTR_CRS_STACK_SIZE
	.align		4
.L_61:
        /*0064*/ 	.byte	0x04, 0x1e
        /*0066*/ 	.short	(.L_63 - .L_62)
.L_62:
        /*0068*/ 	.word	0x00000000


	//----- nvinfo : EIATTR_CBANK_PARAM_SIZE
	.align		4
.L_63:
        /*006c*/ 	.byte	0x03, 0x19
        /*006e*/ 	.short	0x0018


	//----- nvinfo : EIATTR_PARAM_CBANK
	.align		4
        /*0070*/ 	.byte	0x04, 0x0a
        /*0072*/ 	.short	(.L_65 - .L_64)
	.align		4
.L_64:
        /*0074*/ 	.word	index@(.nv.constant0._Z9countBinsPKiPiii)
        /*0078*/ 	.short	0x0380
        /*007a*/ 	.short	0x0018


	//----- nvinfo : EIATTR_SW_WAR
	.align		4
.L_65:
        /*007c*/ 	.byte	0x04, 0x36
        /*007e*/ 	.short	(.L_67 - .L_66)
.L_66:
        /*0080*/ 	.word	0x00000008
.L_67:


//--------------------- .nv.callgraph             --------------------------
	.section	.nv.callgraph,"",@"SHT_CUDA_CALLGRAPH"
	.align	4
	.sectionentsize	8
	.align		4
        /*0000*/ 	.word	0x00000000
	.align		4
        /*0004*/ 	.word	0xffffffff
	.align		4
        /*0008*/ 	.word	0x00000000
	.align		4
        /*000c*/ 	.word	0xfffffffe
	.align		4
        /*0010*/ 	.word	0x00000000
	.align		4
        /*0014*/ 	.word	0xfffffffd
	.align		4
        /*0018*/ 	.word	0x00000000
	.align		4
        /*001c*/ 	.word	0xfffffffc


//--------------------- .text._Z12expandCountsPKiPiii --------------------------
	.section	.text._Z12expandCountsPKiPiii,"ax",@progbits
	.align	128
        .global         _Z12expandCountsPKiPiii
        .type           _Z12expandCountsPKiPiii,@function
        .size           _Z12expandCountsPKiPiii,(.L_x_14 - _Z12expandCountsPKiPiii)
        .other          _Z12expandCountsPKiPiii,@"STO_CUDA_ENTRY STV_DEFAULT"
_Z12expandCountsPKiPiii:
.text._Z12expandCountsPKiPiii:
[----:B------:R-:W-:Y:S01]  /*0000*/  LDC R1, c[0x0][0x37c] ;  /* 0x0000df00ff017b82 */ /* 0x000fe20000000800 */
[----:B------:R-:W0:Y:S07]  /*0010*/  S2R R9, SR_TID.X ;  /* 0x0000000000097919 */ /* 0x000e2e0000002100 */
[----:B------:R-:W0:Y:S01]  /*0020*/  S2UR UR4, SR_CTAID.X ;  /* 0x00000000000479c3 */ /* 0x000e220000002500 */
[----:B------:R-:W1:Y:S07]  /*0030*/  LDCU UR5, c[0x0][0x390] ;  /* 0x00007200ff0577ac */ /* 0x000e6e0008000800 */
[----:B------:R-:W0:Y:S02]  /*0040*/  LDC R0, c[0x0][0x360] ;  /* 0x0000d800ff007b82 */ /* 0x000e240000000800 */
[----:B0-----:R-:W-:-:S05]  /*0050*/  IMAD R9, R0, UR4, R9 ;  /* 0x0000000400097c24 */ /* 0x001fca000f8e0209 */
[----:B-1----:R-:W-:-:S13]  /*0060*/  ISETP.GE.AND P0, PT, R9, UR5, PT ;  /* 0x0000000509007c0c */ /* 0x002fda000bf06270 */
[----:B------:R-:W-:Y:S05]  /*0070*/  @P0 EXIT ;  /* 0x000000000000094d */ /* 0x000fea0003800000 */
[----:B------:R-:W0:Y:S01]  /*0080*/  LDCU UR6, c[0x0][0x394] ;  /* 0x00007280ff0677ac */ /* 0x000e220008000800 */
[----:B------:R-:W1:Y:S01]  /*0090*/  LDC.64 R4, c[0x0][0x388] ;  /* 0x0000e200ff047b82 */ /* 0x000e620000000a00 */
[----:B------:R-:W-:Y:S01]  /*00a0*/  IMAD.MOV.U32 R11, RZ, RZ, RZ ;  /* 0x000000ffff0b7224 */ /* 0x000fe200078e00ff */
[----:B------:R-:W2:Y:S01]  /*00b0*/  LDCU.64 UR4, c[0x0][0x358] ;  /* 0x00006b00ff0477ac */ /* 0x000ea20008000a00 */
[----:B0-----:R-:W-:Y:S01]  /*00c0*/  UISETP.GE.AND UP0, UPT, UR6, 0x1, UPT ;  /* 0x000000010600788c */ /* 0x001fe2000bf06270 */
[----:B-1----:R-:W-:-:S08]  /*00d0*/  IMAD.WIDE R4, R9, 0x4, R4 ;  /* 0x0000000409047825 */ /* 0x002fd000078e0204 */
[----:B--2---:R-:W-:Y:S05]  /*00e0*/  BRA.U !UP0, `(.L_x_0) ;  /* 0x00000001083c7547 */ /* 0x004fea000b800000 */
[----:B------:R-:W0:Y:S01]  /*00f0*/  LDC.64 R6, c[0x0][0x380] ;  /* 0x0000e000ff067b82 */ /* 0x000e220000000a00 */
[----:B------:R-:W1:Y:S01]  /*0100*/  LDCU UR6, c[0x0][0x394] ;  /* 0x00007280ff0677ac */ /* 0x000e620008000800 */
[----:B------:R-:W-:Y:S01]  /*0110*/  HFMA2 R11, -RZ, RZ, 0, 0 ;  /* 0x00000000ff0b7431 */ /* 0x000fe200000001ff */
[----:B------:R-:W-:Y:S01]  /*0120*/  BSSY.RECONVERGENT B0, `(.L_x_0) ;  /* 0x000000b000007945 */ /* 0x000fe20003800200 */
[----:B-1----:R-:W-:-:S07]  /*0130*/  IMAD.U32 R0, RZ, RZ, UR6 ;  /* 0x00000006ff007e24 */ /* 0x002fce000f8e00ff */
.L_x_1:
[----:B------:R-:W-:-:S04]  /*0140*/  IADD3 R2, PT, PT, R11, R0, RZ ;  /* 0x000000000b027210 */ /* 0x000fc80007ffe0ff */
[----:B------:R-:W-:-:S05]  /*0150*/  SHF.R.U32.HI R13, RZ, 0x1, R2 ;  /* 0x00000001ff0d7819 */ /* 0x000fca0000011602 */
[----:B0-----:R-:W-:-:S06]  /*0160*/  IMAD.WIDE.U32 R2, R13, 0x4, R6 ;  /* 0x000000040d027825 */ /* 0x001fcc00078e0006 */
[----:B------:R-:W2:Y:S02]  /*0170*/  LDG.E R2, desc[UR4][R2.64] ;  /* 0x0000000402027981 */ /* 0x000ea4000c1e1900 */
[----:B--2---:R-:W-:-:S04]  /*0180*/  ISETP.GT.AND P0, PT, R9, R2, PT ;  /* 0x000000020900720c */ /* 0x004fc80003f04270 */
[----:B------:R-:W-:-:S09]  /*0190*/  SEL R0, R0, R13, P0 ;  /* 0x0000000d00007207 */ /* 0x000fd20000000000 */
[----:B------:R-:W-:-:S05]  /*01a0*/  @P0 VIADD R11, R13, 0x1 ;  /* 0x000000010d0b0836 */ /* 0x000fca0000000000 */
[----:B------:R-:W-:-:S13]  /*01b0*/  ISETP.GE.AND P0, PT, R11, R0, PT ;  /* 0x000000000b00720c */ /* 0x000fda0003f06270 */
[----:B------:R-:W-:Y:S05]  /*01c0*/  @!P0 BRA `(.L_x_1) ;  /* 0xfffffffc00dc8947 */ /* 0x000fea000383ffff */
[----:B------:R-:W-:Y:S05]  /*01d0*/  BSYNC.RECONVERGENT B0 ;  /* 0x0000000000007941 */ /* 0x000fea0003800200 */
.L_x_0:
[----:B------:R-:W-:Y:S01]  /*01e0*/  STG.E desc[UR4][R4.64], R11 ;  /* 0x0000000b04007986 */ /* 0x000fe2000c101904 */
[----:B------:R-:W-:Y:S05]  /*01f0*/  EXIT ;  /* 0x000000000000794d */ /* 0x000fea0003800000 */
.L_x_2:
[----:B------:R-:W-:-:S00]  /*0200*/  BRA `(.L_x_2) ;  /* 0xfffffffc00fc7947 */ /* 0x000fc0000383ffff */
[----:B------:R-:W-:-:S00]  /*0210*/  NOP ;  /* 0x0000000000007918 */ /* 0x000fc00000000000 */
        /* <DEDUP_REMOVED lines=14> */
.L_x_14:


//--------------------- .text._Z7runPsumPKiPii    --------------------------
	.section	.text._Z7runPsumPKiPii,"ax",@progbits
	.align	128
        .global         _Z7runPsumPKiPii
        .type           _Z7runPsumPKiPii,@function
        .size           _Z7runPsumPKiPii,(.L_x_15 - _Z7runPsumPKiPii)
        .other          _Z7runPsumPKiPii,@"STO_CUDA_ENTRY STV_DEFAULT"
_Z7runPsumPKiPii:
.text._Z7runPsumPKiPii:
[----:B------:R-:W-:Y:S08]  /*0000*/  LDC R1, c[0x0][0x37c] ;  /* 0x0000df00ff017b82 */ /* 0x000ff00000000800 */
[----:B------:R-:W0:Y:S01]  /*0010*/  LDC.64 R2, c[0x0][0x380] ;  /* 0x0000e000ff027b82 */ /* 0x000e220000000a00 */
[----:B------:R-:W0:Y:S07]  /*0020*/  LDCU.64 UR6, c[0x0][0x358] ;  /* 0x00006b00ff0677ac */ /* 0x000e2e0008000a00 */
[----:B------:R-:W1:Y:S01]  /*0030*/  LDC R0, c[0x0][0x390] ;  /* 0x0000e400ff007b82 */ /* 0x000e620000000800 */
[----:B0-----:R-:W2:Y:S07]  /*0040*/  LDG.E R2, desc[UR6][R2.64] ;  /* 0x0000000602027981 */ /* 0x001eae000c1e1900 */
[----:B------:R-:W0:Y:S01]  /*0050*/  LDC.64 R4, c[0x0][0x388] ;  /* 0x0000e200ff047b82 */ /* 0x000e220000000a00 */
[----:B-1----:R-:W-:-:S02]  /*0060*/  ISETP.GE.AND P0, PT, R0, 0x2, PT ;  /* 0x000000020000780c */ /* 0x002fc40003f06270 */
[----:B--2---:R-:W-:-:S05]  /*0070*/  IADD3 R7, PT, PT, R2, -0x1, RZ ;  /* 0xffffffff02077810 */ /* 0x004fca0007ffe0ff */
[----:B0-----:R0:W-:Y:S06]  /*0080*/  STG.E desc[UR6][R4.64], R7 ;  /* 0x0000000704007986 */ /* 0x0011ec000c101906 */
[----:B------:R-:W-:Y:S05]  /*0090*/  @!P0 EXIT ;  /* 0x000000000000894d */ /* 0x000fea0003800000 */
[----:B------:R-:W1:Y:S01]  /*00a0*/  LDC.64 R2, c[0x0][0x388] ;  /* 0x0000e200ff027b82 */ /* 0x000e620000000a00 */
[C---:B0-----:R-:W-:Y:S01]  /*00b0*/  VIADD R4, R0.reuse, 0xfffffffe ;  /* 0xfffffffe00047836 */ /* 0x041fe20000000000 */
[----:B------:R-:W-:-:S04]  /*00c0*/  IADD3 R0, PT, PT, R0, -0x1, RZ ;  /* 0xffffffff00007810 */ /* 0x000fc80007ffe0ff */
[----:B------:R-:W-:Y:S01]  /*00d0*/  ISETP.GE.U32.AND P0, PT, R4, 0xf, PT ;  /* 0x0000000f0400780c */ /* 0x000fe20003f06070 */
[----:B------:R-:W-:Y:S01]  /*00e0*/  IMAD.MOV.U32 R4, RZ, RZ, 0x1 ;  /* 0x00000001ff047424 */ /* 0x000fe200078e00ff */
[----:B------:R-:W-:-:S11]  /*00f0*/  LOP3.LUT R12, R0, 0xf, RZ, 0xc0, !PT ;  /* 0x0000000f000c7812 */ /* 0x000fd600078ec0ff */
[----:B------:R-:W-:Y:S05]  /*0100*/  @!P0 BRA `(.L_x_3) ;  /* 0x00000004002c8947 */ /* 0x000fea0003800000 */
[----:B------:R-:W0:Y:S01]  /*0110*/  LDCU.64 UR4, c[0x0][0x380] ;  /* 0x00007000ff0477ac */ /* 0x000e220008000a00 */
[----:B------:R-:W-:Y:S02]  /*0120*/  HFMA2 R4, -RZ, RZ, 0, 1.9073486328125e-06 ;  /* 0x00000020ff047431 */ /* 0x000fe400000001ff */
[----:B------:R-:W-:Y:S01]  /*0130*/  IMAD.MOV.U32 R5, RZ, RZ, 0x0 ;  /* 0x00000000ff057424 */ /* 0x000fe200078e00ff */
[----:B------:R-:W-:Y:S02]  /*0140*/  LOP3.LUT R9, R0, 0xfffffff0, RZ, 0xc0, !PT ;  /* 0xfffffff000097812 */ /* 0x000fe400078ec0ff */
[----:B------:R-:W-:-:S03]  /*0150*/  MOV R8, RZ ;  /* 0x000000ff00087202 */ /* 0x000fc60000000f00 */
[----:B------:R-:W-:Y:S02]  /*0160*/  IMAD.MOV R9, RZ, RZ, -R9 ;  /* 0x000000ffff097224 */ /* 0x000fe400078e0a09 */
[----:B-1----:R-:W-:-:S04]  /*0170*/  IMAD.WIDE.U32 R4, R2, 0x1, R4 ;  /* 0x0000000102047825 */ /* 0x002fc800078e0004 */
[----:B------:R-:W-:Y:S01]  /*0180*/  IMAD.MOV.U32 R14, RZ, RZ, R4 ;  /* 0x000000ffff0e7224 */ /* 0x000fe200078e0004 */
[----:B------:R-:W-:Y:S01]  /*0190*/  IADD3 R13, PT, PT, R5, R3, RZ ;  /* 0x00000003050d7210 */ /* 0x000fe20007ffe0ff */
[----:B0-----:R-:W-:-:S04]  /*01a0*/  UIADD3 UR4, UP0, UPT, UR4, 0x20, URZ ;  /* 0x0000002004047890 */ /* 0x001fc8000ff1e0ff */
[----:B------:R-:W-:Y:S02]  /*01b0*/  UIADD3.X UR5, UPT, UPT, URZ, UR5, URZ, UP0, !UPT ;  /* 0x00000005ff057290 */ /* 0x000fe400087fe4ff */
[----:B------:R-:W-:-:S04]  /*01c0*/  MOV R10, UR4 ;  /* 0x00000004000a7c02 */ /* 0x000fc80008000f00 */
[----:B------:R-:W-:-:S07]  /*01d0*/  IMAD.U32 R11, RZ, RZ, UR5 ;  /* 0x00000005ff0b7e24 */ /* 0x000fce000f8e00ff */
.L_x_4:
[----:B-1----:R-:W-:Y:S01]  /*01e0*/  MOV R6, R14 ;  /* 0x0000000e00067202 */ /* 0x002fe20000000f00 */
[----:B------:R-:W-:Y:S01]  /*01f0*/  IMAD.MOV.U32 R7, RZ, RZ, R13 ;  /* 0x000000ffff077224 */ /* 0x000fe200078e000d */
[----:B------:R-:W-:Y:S01]  /*0200*/  MOV R4, R10 ;  /* 0x0000000a00047202 */ /* 0x000fe20000000f00 */
[----:B------:R-:W-:-:S03]  /*0210*/  IMAD.MOV.U32 R5, RZ, RZ, R11 ;  /* 0x000000ffff057224 */ /* 0x000fc600078e000b */
[----:B------:R-:W2:Y:S04]  /*0220*/  LDG.E R10, desc[UR6][R6.64+-0x20] ;  /* 0xffffe006060a7981 */ /* 0x000ea8000c1e1900 */
[----:B------:R-:W2:Y:S02]  /*0230*/  LDG.E R11, desc[UR6][R4.64+-0x1c] ;  /* 0xffffe406040b7981 */ /* 0x000ea4000c1e1900 */
[----:B--2---:R-:W-:-:S05]  /*0240*/  IADD3 R11, PT, PT, R10, R11, RZ ;  /* 0x0000000b0a0b7210 */ /* 0x004fca0007ffe0ff */
[----:B------:R0:W-:Y:S04]  /*0250*/  STG.E desc[UR6][R6.64+-0x1c], R11 ;  /* 0xffffe40b06007986 */ /* 0x0001e8000c101906 */
[----:B------:R-:W2:Y:S02]  /*0260*/  LDG.E R10, desc[UR6][R4.64+-0x18] ;  /* 0xffffe806040a7981 */ /* 0x000ea4000c1e1900 */
[----:B--2---:R-:W-:-:S05]  /*0270*/  IMAD.IADD R13, R11, 0x1, R10 ;  /* 0x000000010b0d7824 */ /* 0x004fca00078e020a */
[----:B------:R1:W-:Y:S04]  /*0280*/  STG.E desc[UR6][R6.64+-0x18], R13 ;  /* 0xffffe80d06007986 */ /* 0x0003e8000c101906 */
[----:B------:R-:W2:Y:S02]  /*0290*/  LDG.E R10, desc[UR6][R4.64+-0x14] ;  /* 0xffffec06040a7981 */ /* 0x000ea4000c1e1900 */
[----:B--2---:R-:W-:-:S05]  /*02a0*/  IADD3 R15, PT, PT, R13, R10, RZ ;  /* 0x0000000a0d0f7210 */ /* 0x004fca0007ffe0ff */
[----:B------:R2:W-:Y:S04]  /*02b0*/  STG.E desc[UR6][R6.64+-0x14], R15 ;  /* 0xffffec0f06007986 */ /* 0x0005e8000c101906 */
[----:B------:R-:W3:Y:S02]  /*02c0*/  LDG.E R10, desc[UR6][R4.64+-0x10] ;  /* 0xfffff006040a7981 */ /* 0x000ee4000c1e1900 */
[----:B---3--:R-:W-:-:S05]  /*02d0*/  IMAD.IADD R17, R15, 0x1, R10 ;  /* 0x000000010f117824 */ /* 0x008fca00078e020a */
[----:B------:R3:W-:Y:S04]  /*02e0*/  STG.E desc[UR6][R6.64+-0x10], R17 ;  /* 0xfffff01106007986 */ /* 0x0007e8000c101906 */
[----:B------:R-:W0:Y:S02]  /*02f0*/  LDG.E R10, desc[UR6][R4.64+-0xc] ;  /* 0xfffff406040a7981 */ /* 0x000e24000c1e1900 */
[----:B0-----:R-:W-:-:S05]  /*0300*/  IADD3 R11, PT, PT, R17, R10, RZ ;  /* 0x0000000a110b7210 */ /* 0x001fca0007ffe0ff */
[----:B------:R0:W-:Y:S04]  /*0310*/  STG.E desc[UR6][R6.64+-0xc], R11 ;  /* 0xfffff40b06007986 */ /* 0x0001e8000c101906 */
[----:B------:R-:W1:Y:S02]  /*0320*/  LDG.E R10, desc[UR6][R4.64+-0x8] ;  /* 0xfffff806040a7981 */ /* 0x000e64000c1e1900 */
[----:B-1----:R-:W-:-:S05]  /*0330*/  IMAD.IADD R13, R11, 0x1, R10 ;  /* 0x000000010b0d7824 */ /* 0x002fca00078e020a */
        /* <DEDUP_REMOVED lines=18> */
[----:B------:R-:W-:Y:S04]  /*0460*/  STG.E desc[UR6][R6.64+0x10], R17 ;  /* 0x0000101106007986 */ /* 0x000fe8000c101906 */
[----:B------:R-:W0:Y:S02]  /*0470*/  LDG.E R10, desc[UR6][R4.64+0x14] ;  /* 0x00001406040a7981 */ /* 0x000e24000c1e1900 */
[----:B0-----:R-:W-:-:S05]  /*0480*/  IADD3 R11, PT, PT, R17, R10, RZ ;  /* 0x0000000a110b7210 */ /* 0x001fca0007ffe0ff */
[----:B------:R-:W-:Y:S04]  /*0490*/  STG.E desc[UR6][R6.64+0x14], R11 ;  /* 0x0000140b06007986 */ /* 0x000fe8000c101906 */
[----:B------:R-:W1:Y:S02]  /*04a0*/  LDG.E R10, desc[UR6][R4.64+0x18] ;  /* 0x00001806040a7981 */ /* 0x000e64000c1e1900 */
[----:B-1----:R-:W-:-:S05]  /*04b0*/  IMAD.IADD R13, R11, 0x1, R10 ;  /* 0x000000010b0d7824 */ /* 0x002fca00078e020a */
[----:B------:R0:W-:Y:S04]  /*04c0*/  STG.E desc[UR6][R6.64+0x18], R13 ;  /* 0x0000180d06007986 */ /* 0x0001e8000c101906 */
[----:B------:R-:W2:Y:S01]  /*04d0*/  LDG.E R10, desc[UR6][R4.64+0x1c] ;  /* 0x00001c06040a7981 */ /* 0x000ea2000c1e1900 */
[----:B------:R-:W-:Y:S02]  /*04e0*/  IADD3 R9, PT, PT, R9, 0x10, RZ ;  /* 0x0000001009097810 */ /* 0x000fe40007ffe0ff */
[----:B--2---:R-:W-:-:S05]  /*04f0*/  IADD3 R15, PT, PT, R13, R10, RZ ;  /* 0x0000000a0d0f7210 */ /* 0x004fca0007ffe0ff */
[----:B------:R1:W-:Y:S04]  /*0500*/  STG.E desc[UR6][R6.64+0x1c], R15 ;  /* 0x00001c0f06007986 */ /* 0x0003e8000c101906 */
[----:B------:R-:W2:Y:S01]  /*0510*/  LDG.E R10, desc[UR6][R4.64+0x20] ;  /* 0x00002006040a7981 */ /* 0x000ea2000c1e1900 */
[----:B------:R-:W-:Y:S01]  /*0520*/  ISETP.NE.AND P0, PT, R9, RZ, PT ;  /* 0x000000ff0900720c */ /* 0x000fe20003f05270 */
[----:B------:R-:W-:Y:S01]  /*0530*/  VIADD R8, R8, 0x10 ;  /* 0x0000001008087836 */ /* 0x000fe20000000000 */
[----:B------:R-:W-:-:S05]  /*0540*/  IADD3 R14, P1, PT, R6, 0x40, RZ ;  /* 0x00000040060e7810 */ /* 0x000fca0007f3e0ff */
[----:B0-----:R-:W-:Y:S02]  /*0550*/  IMAD.X R13, RZ, RZ, R7, P1 ;  /* 0x000000ffff0d7224 */ /* 0x001fe400008e0607 */
[----:B--2---:R-:W-:Y:S01]  /*0560*/  IMAD.IADD R17, R15, 0x1, R10 ;  /* 0x000000010f117824 */ /* 0x004fe200078e020a */
[----:B------:R-:W-:-:S04]  /*0570*/  IADD3 R10, P2, PT, R4, 0x40, RZ ;  /* 0x00000040040a7810 */ /* 0x000fc80007f5e0ff */
[----:B------:R1:W-:Y:S01]  /*0580*/  STG.E desc[UR6][R6.64+0x20], R17 ;  /* 0x0000201106007986 */ /* 0x0003e2000c101906 */
[----:B------:R-:W-:Y:S01]  /*0590*/  IADD3.X R11, PT, PT, RZ, R5, RZ, P2, !PT ;  /* 0x00000005ff0b7210 */ /* 0x000fe200017fe4ff */
[----:B------:R-:W-:Y:S07]  /*05a0*/  @P0 BRA `(.L_x_4) ;  /* 0xfffffffc000c0947 */ /* 0x000fee000383ffff */
[----:B------:R-:W-:-:S07]  /*05b0*/  IADD3 R4, PT, PT, R8, 0x1, RZ ;  /* 0x0000000108047810 */ /* 0x000fce0007ffe0ff */
.L_x_3:
[----:B------:R-:W-:-:S13]  /*05c0*/  ISETP.NE.AND P0, PT, R12, RZ, PT ;  /* 0x000000ff0c00720c */ /* 0x000fda0003f05270 */
[----:B------:R-:W-:Y:S05]  /*05d0*/  @!P0 EXIT ;  /* 0x000000000000894d */ /* 0x000fea0003800000 */
[----:B------:R-:W-:Y:S02]  /*05e0*/  ISETP.GE.U32.AND P0, PT, R12, 0x8, PT ;  /* 0x000000080c00780c */ /* 0x000fe40003f06070 */
[----:B------:R-:W-:-:S04]  /*05f0*/  LOP3.LUT R5, R0, 0x7, RZ, 0xc0, !PT ;  /* 0x0000000700057812 */ /* 0x000fc800078ec0ff */
[----:B------:R-:W-:-:S07]  /*0600*/  ISETP.NE.AND P1, PT, R5, RZ, PT ;  /* 0x000000ff0500720c */ /* 0x000fce0003f25270 */
[----:B------:R-:W-:Y:S06]  /*0610*/  @!P0 BRA `(.L_x_5) ;  /* 0x0000000000dc8947 */ /* 0x000fec0003800000 */
[----:B-1----:R-:W0:Y:S08]  /*0620*/  LDC.64 R6, c[0x0][0x380] ;  /* 0x0000e000ff067b82 */ /* 0x002e300000000a00 */
[----:B------:R-:W1:Y:S01]  /*0630*/  LDC.64 R8, c[0x0][0x388] ;  /* 0x0000e200ff087b82 */ /* 0x000e620000000a00 */
[----:B0-----:R-:W-:-:S05]  /*0640*/  IMAD.WIDE.U32 R10, R4, 0x4, R6 ;  /* 0x00000004040a7825 */ /* 0x001fca00078e0006 */
[----:B------:R-:W2:Y:S01]  /*0650*/  LDG.E R17, desc[UR6][R10.64] ;  /* 0x000000060a117981 */ /* 0x000ea2000c1e1900 */
[----:B-1----:R-:W-:-:S05]  /*0660*/  IMAD.WIDE R12, R4, 0x4, R8 ;  /* 0x00000004040c7825 */ /* 0x002fca00078e0208 */
[----:B------:R-:W2:Y:S01]  /*0670*/  LDG.E R16, desc[UR6][R12.64+-0x4] ;  /* 0xfffffc060c107981 */ /* 0x000ea2000c1e1900 */
[C---:B------:R-:W-:Y:S02]  /*0680*/  VIADD R19, R4.reuse, 0x1 ;  /* 0x0000000104137836 */ /* 0x040fe40000000000 */
[----:B------:R-:W-:-:S04]  /*0690*/  IMAD.WIDE.U32 R14, R4, 0x4, R8 ;  /* 0x00000004040e7825 */ /* 0x000fc800078e0008 */
[----:B------:R-:W-:Y:S01]  /*06a0*/  IMAD.WIDE.U32 R20, R19, 0x4, R6 ;  /* 0x0000000413147825 */ /* 0x000fe200078e0006 */
[----:B--2---:R-:W-:-:S05]  /*06b0*/  IADD3 R25, PT, PT, R16, R17, RZ ;  /* 0x0000001110197210 */ /* 0x004fca0007ffe0ff */
[----:B------:R0:W-:Y:S04]  /*06c0*/  STG.E desc[UR6][R14.64], R25 ;  /* 0x000000190e007986 */ /* 0x0001e8000c101906 */
[----:B------:R-:W2:Y:S01]  /*06d0*/  LDG.E R20, desc[UR6][R20.64] ;  /* 0x0000000614147981 */ /* 0x000ea2000c1e1900 */
[----:B------:R-:W-:Y:S02]  /*06e0*/  VIADD R29, R4, 0x2 ;  /* 0x00000002041d7836 */ /* 0x000fe40000000000 */
[----:B------:R-:W-:-:S04]  /*06f0*/  IMAD.WIDE.U32 R16, R19, 0x4, R8 ;  /* 0x0000000413107825 */ /* 0x000fc800078e0008 */
[----:B------:R-:W-:Y:S01]  /*0700*/  IMAD.WIDE.U32 R22, R29, 0x4, R6 ;  /* 0x000000041d167825 */ /* 0x000fe200078e0006 */
[----:B--2---:R-:W-:-:S05]  /*0710*/  IADD3 R27, PT, PT, R25, R20, RZ ;  /* 0x00000014191b7210 */ /* 0x004fca0007ffe0ff */
[----:B------:R1:W-:Y:S04]  /*0720*/  STG.E desc[UR6][R16.64], R27 ;  /* 0x0000001b10007986 */ /* 0x0003e8000c101906 */
[----:B------:R-:W0:Y:S04]  /*0730*/  LDG.E R23, desc[UR6][R22.64] ;  /* 0x0000000616177981 */ /* 0x000e28000c1e1900 */
[----:B------:R-:W0:Y:S01]  /*0740*/  LDG.E R24, desc[UR6][R12.64+0x4] ;  /* 0x000004060c187981 */ /* 0x000e22000c1e1900 */
[----:B------:R-:W-:Y:S02]  /*0750*/  VIADD R26, R4, 0x3 ;  /* 0x00000003041a7836 */ /* 0x000fe40000000000 */
[----:B------:R-:W-:-:S04]  /*0760*/  IMAD.WIDE.U32 R18, R29, 0x4, R8 ;  /* 0x000000041d127825 */ /* 0x000fc800078e0008 */
[----:B------:R-:W-:Y:S01]  /*0770*/  IMAD.WIDE.U32 R20, R26, 0x4, R6 ;  /* 0x000000041a147825 */ /* 0x000fe200078e0006 */
[----:B0-----:R-:W-:-:S05]  /*0780*/  IADD3 R25, PT, PT, R24, R23, RZ ;  /* 0x0000001718197210 */ /* 0x001fca0007ffe0ff */
[----:B------:R0:W-:Y:S04]  /*0790*/  STG.E desc[UR6][R18.64], R25 ;  /* 0x0000001912007986 */ /* 0x0001e8000c101906 */
[----:B------:R-:W2:Y:S04]  /*07a0*/  LDG.E R21, desc[UR6][R20.64] ;  /* 0x0000000614157981 */ /* 0x000ea8000c1e1900 */
[----:B------:R-:W2:Y:S01]  /*07b0*/  LDG.E R24, desc[UR6][R12.64+0x8] ;  /* 0x000008060c187981 */ /* 0x000ea2000c1e1900 */
[----:B------:R-:W-:Y:S02]  /*07c0*/  VIADD R29, R4, 0x4 ;  /* 0x00000004041d7836 */ /* 0x000fe40000000000 */
[----:B-1----:R-:W-:-:S04]  /*07d0*/  IMAD.WIDE.U32 R16, R26, 0x4, R8 ;  /* 0x000000041a107825 */ /* 0x002fc800078e0008 */
[----:B------:R-:W-:Y:S01]  /*07e0*/  IMAD.WIDE.U32 R22, R29, 0x4, R6 ;  /* 0x000000041d167825 */ /* 0x000fe200078e0006 */
[----:B--2---:R-:W-:-:S05]  /*07f0*/  IADD3 R27, PT, PT, R24, R21, RZ ;  /* 0x00000015181b7210 */ /* 0x004fca0007ffe0ff */
[----:B------:R1:W-:Y:S04]  /*0800*/  STG.E desc[UR6][R16.64], R27 ;  /* 0x0000001b10007986 */ /* 0x0003e8000c101906 */
[----:B------:R-:W2:Y:S04]  /*0810*/  LDG.E R23, desc[UR6][R22.64] ;  /* 0x0000000616177981 */ /* 0x000ea8000c1e1900 */
[----:B------:R-:W2:Y:S01]  /*0820*/  LDG.E R24, desc[UR6][R12.64+0xc] ;  /* 0x00000c060c187981 */ /* 0x000ea2000c1e1900 */
[----:B------:R-:W-:Y:S02]  /*0830*/  VIADD R26, R4, 0x5 ;  /* 0x00000005041a7836 */ /* 0x000fe40000000000 */
[----:B0-----:R-:W-:-:S04]  /*0840*/  IMAD.WIDE.U32 R18, R29, 0x4, R8 ;  /* 0x000000041d127825 */ /* 0x001fc800078e0008 */
[----:B------:R-:W-:Y:S01]  /*0850*/  IMAD.WIDE.U32 R20, R26, 0x4, R6 ;  /* 0x000000041a147825 */ /* 0x000fe200078e0006 */
[----:B--2---:R-:W-:-:S05]  /*0860*/  IADD3 R25, PT, PT, R24, R23, RZ ;  /* 0x0000001718197210 */ /* 0x004fca0007ffe0ff */
        /* <DEDUP_REMOVED lines=8> */
[----:B------:R-:W0:Y:S04]  /*08f0*/  LDG.E R7, desc[UR6][R6.64] ;  /* 0x0000000606077981 */ /* 0x000e28000c1e1900 */
[----:B------:R-:W0:Y:S01]  /*0900*/  LDG.E R22, desc[UR6][R12.64+0x14] ;  /* 0x000014060c167981 */ /* 0x000e22000c1e1900 */
[----:B------:R-:W-:-:S04]  /*0910*/  IMAD.WIDE.U32 R8, R29, 0x4, R8 ;  /* 0x000000041d087825 */ /* 0x000fc800078e0008 */
[----:B0-----:R-:W-:-:S05]  /*0920*/  IMAD.IADD R19, R22, 0x1, R7 ;  /* 0x0000000116137824 */ /* 0x001fca00078e0207 */
[----:B------:R2:W-:Y:S04]  /*0930*/  STG.E desc[UR6][R8.64], R19 ;  /* 0x0000001308007986 */ /* 0x0005e8000c101906 */
[----:B------:R-:W3:Y:S04]  /*0940*/  LDG.E R18, desc[UR6][R12.64+0x18] ;  /* 0x000018060c127981 */ /* 0x000ee8000c1e1900 */
[----:B------:R-:W3:Y:S01]  /*0950*/  LDG.E R11, desc[UR6][R10.64+0x1c] ;  /* 0x00001c060a0b7981 */ /* 0x000ee2000c1e1900 */
[----:B------:R-:W-:Y:S01]  /*0960*/  VIADD R4, R4, 0x8 ;  /* 0x0000000804047836 */ /* 0x000fe20000000000 */
[----:B---3--:R-:W-:-:S05]  /*0970*/  IADD3 R21, PT, PT, R18, R11, RZ ;  /* 0x0000000b12157210 */ /* 0x008fca0007ffe0ff */
[----:B------:R2:W-:Y:S02]  /*0980*/  STG.E desc[UR6][R14.64+0x1c], R21 ;  /* 0x00001c150e007986 */ /* 0x0005e4000c101906 */
.L_x_5:
[----:B------:R-:W-:Y:S05]  /*0990*/  @!P1 EXIT ;  /* 0x000000000000994d */ /* 0x000fea0003800000 */
[----:B------:R-:W-:Y:S02]  /*09a0*/  ISETP.GE.U32.AND P0, PT, R5, 0x4, PT ;  /* 0x000000040500780c */ /* 0x000fe40003f06070 */
[----:B------:R-:W-:-:S04]  /*09b0*/  LOP3.LUT R0, R0, 0x3, RZ, 0xc0, !PT ;  /* 0x0000000300007812 */ /* 0x000fc800078ec0ff */
[----:B------:R-:W-:-:S07]  /*09c0*/  ISETP.NE.AND P1, PT, R0, RZ, PT ;  /* 0x000000ff0000720c */ /* 0x000fce0003f25270 */
[----:B------:R-:W-:Y:S06]  /*09d0*/  @!P0 BRA `(.L_x_6) ;  /* 0x00000000006c8947 */ /* 0x000fec0003800000 */
[----:B-12---:R-:W0:Y:S08]  /*09e0*/  LDC.64 R14, c[0x0][0x380] ;  /* 0x0000e000ff0e7b82 */ /* 0x006e300000000a00 */
[----:B------:R-:W1:Y:S01]  /*09f0*/  LDC.64 R12, c[0x0][0x388] ;  /* 0x0000e200ff0c7b82 */ /* 0x000e620000000a00 */
[----:B0-----:R-:W-:-:S05]  /*0a00*/  IMAD.WIDE.U32 R8, R4, 0x4, R14 ;  /* 0x0000000404087825 */ /* 0x001fca00078e000e */
[----:B------:R-:W2:Y:S01]  /*0a10*/  LDG.E R16, desc[UR6][R8.64] ;  /* 0x0000000608107981 */ /* 0x000ea2000c1e1900 */
[----:B-1----:R-:W-:-:S05]  /*0a20*/  IMAD.WIDE R10, R4, 0x4, R12 ;  /* 0x00000004040a7825 */ /* 0x002fca00078e020c */
[----:B------:R-:W2:Y:S01]  /*0a30*/  LDG.E R5, desc[UR6][R10.64+-0x4] ;  /* 0xfffffc060a057981 */ /* 0x000ea2000c1e1900 */
[C---:B------:R-:W-:Y:S01]  /*0a40*/  IADD3 R19, PT, PT, R4.reuse, 0x1, RZ ;  /* 0x0000000104137810 */ /* 0x040fe20007ffe0ff */
[----:B------:R-:W-:Y:S01]  /*0a50*/  IMAD.WIDE.U32 R6, R4, 0x4, R12 ;  /* 0x0000000404067825 */ /* 0x000fe200078e000c */
[----:B--2---:R-:W-:-:S03]  /*0a60*/  IADD3 R5, PT, PT, R5, R16, RZ ;  /* 0x0000001005057210 */ /* 0x004fc60007ffe0ff */
[C---:B------:R-:W-:Y:S02]  /*0a70*/  IMAD.WIDE.U32 R16, R19.reuse, 0x4, R14 ;  /* 0x0000000413107825 */ /* 0x040fe400078e000e */
[----:B------:R0:W-:Y:S04]  /*0a80*/  STG.E desc[UR6][R6.64], R5 ;  /* 0x0000000506007986 */ /* 0x0001e8000c101906 */
[----:B------:R-:W2:Y:S01]  /*0a90*/  LDG.E R16, desc[UR6][R16.64] ;  /* 0x0000000610107981 */ /* 0x000ea2000c1e1900 */
[----:B------:R-:W-:Y:S02]  /*0aa0*/  VIADD R23, R4, 0x2 ;  /* 0x0000000204177836 */ /* 0x000fe40000000000 */
[----:B------:R-:W-:-:S04]  /*0ab0*/  IMAD.WIDE.U32 R18, R19, 0x4, R12 ;  /* 0x0000000413127825 */ /* 0x000fc800078e000c */
[----:B------:R-:W-:Y:S01]  /*0ac0*/  IMAD.WIDE.U32 R14, R23, 0x4, R14 ;  /* 0x00000004170e7825 */ /* 0x000fe200078e000e */
[----:B--2---:R-:W-:-:S05]  /*0ad0*/  IADD3 R21, PT, PT, R5, R16, RZ ;  /* 0x0000001005157210 */ /* 0x004fca0007ffe0ff */
[----:B------:R3:W-:Y:S04]  /*0ae0*/  STG.E desc[UR6][R18.64], R21 ;  /* 0x0000001512007986 */ /* 0x0007e8000c101906 */
[----:B------:R-:W2:Y:S04]  /*0af0*/  LDG.E R15, desc[UR6][R14.64] ;  /* 0x000000060e0f7981 */ /* 0x000ea8000c1e1900 */
[----:B------:R-:W2:Y:S01]  /*0b00*/  LDG.E R20, desc[UR6][R10.64+0x4] ;  /* 0x000004060a147981 */ /* 0x000ea2000c1e1900 */
[----:B------:R-:W-:Y:S01]  /*0b10*/  IMAD.WIDE.U32 R12, R23, 0x4, R12 ;  /* 0x00000004170c7825 */ /* 0x000fe200078e000c */
[----:B--2---:R-:W-:-:S05]  /*0b20*/  IADD3 R23, PT, PT, R20, R15, RZ ;  /* 0x0000000f14177210 */ /* 0x004fca0007ffe0ff */
[----:B------:R3:W-:Y:S04]  /*0b30*/  STG.E desc[UR6][R12.64], R23 ;  /* 0x000000170c007986 */ /* 0x0007e8000c101906 */
[----:B0-----:R-:W2:Y:S04]  /*0b40*/  LDG.E R5, desc[UR6][R10.64+0x8] ;  /* 0x000008060a057981 */ /* 0x001ea8000c1e1900 */
[----:B------:R-:W2:Y:S01]  /*0b50*/  LDG.E R8, desc[UR6][R8.64+0xc] ;  /* 0x00000c0608087981 */ /* 0x000ea2000c1e1900 */
[----:B------:R-:W-:Y:S01]  /*0b60*/  IADD3 R4, PT, PT, R4, 0x4, RZ ;  /* 0x0000000404047810 */ /* 0x000fe20007ffe0ff */
[----:B--2---:R-:W-:-:S05]  /*0b70*/  IMAD.IADD R5, R5, 0x1, R8 ;  /* 0x0000000105057824 */ /* 0x004fca00078e0208 */
[----:B------:R3:W-:Y:S02]  /*0b80*/  STG.E desc[UR6][R6.64+0xc], R5 ;  /* 0x00000c0506007986 */ /* 0x0007e4000c101906 */
.L_x_6:
[----:B------:R-:W-:Y:S05]  /*0b90*/  @!P1 EXIT ;  /* 0x000000000000994d */ /* 0x000fea0003800000 */
[----:B-1-3--:R-:W0:Y:S01]  /*0ba0*/  LDC.64 R6, c[0x0][0x388] ;  /* 0x0000e200ff067b82 */ /* 0x00ae220000000a00 */
[----:B------:R-:W-:Y:S02]  /*0bb0*/  IADD3 R2, P0, PT, R2, -0x4, RZ ;  /* 0xfffffffc02027810 */ /* 0x000fe40007f1e0ff */
[----:B------:R-:W-:Y:S02]  /*0bc0*/  IADD3 R0, PT, PT, -R0, RZ, RZ ;  /* 0x000000ff00007210 */ /* 0x000fe40007ffe1ff */
[----:B------:R-:W-:-:S03]  /*0bd0*/  IADD3.X R3, PT, PT, R3, -0x1, RZ, P0, !PT ;  /* 0xffffffff03037810 */ /* 0x000fc600007fe4ff */
[----:B--2---:R-:W1:Y:S01]  /*0be0*/  LDC.64 R8, c[0x0][0x380] ;  /* 0x0000e000ff087b82 */ /* 0x004e620000000a00 */
[----:B0-----:R-:W-:-:S04]  /*0bf0*/  IMAD.WIDE.U32 R6, R4, 0x4, R6 ;  /* 0x0000000404067825 */ /* 0x001fc800078e0006 */
[----:B------:R-:W-:Y:S01]  /*0c00*/  IMAD.MOV.U32 R11, RZ, RZ, R7 ;  /* 0x000000ffff0b7224 */ /* 0x000fe200078e0007 */
[----:B------:R-:W-:Y:S01]  /*0c10*/  MOV R10, R6 ;  /* 0x00000006000a7202 */ /* 0x000fe20000000f00 */
[----:B-1----:R-:W-:-:S07]  /*0c20*/  IMAD.WIDE.U32 R8, R4, 0x4, R8 ;  /* 0x0000000404087825 */ /* 0x002fce00078e0008 */
.L_x_7:
[----:B0-----:R-:W-:Y:S01]  /*0c30*/  IMAD.WIDE R6, R4, 0x4, R2 ;  /* 0x0000000404067825 */ /* 0x001fe200078e0202 */
[----:B------:R0:W2:Y:S05]  /*0c40*/  LDG.E R5, desc[UR6][R8.64] ;  /* 0x0000000608057981 */ /* 0x0000aa000c1e1900 */
[----:B------:R1:W2:Y:S01]  /*0c50*/  LDG.E R6, desc[UR6][R6.64] ;  /* 0x0000000606067981 */ /* 0x0002a2000c1e1900 */
[----:B------:R-:W-:Y:S01]  /*0c60*/  IADD3 R0, PT, PT, R0, 0x1, RZ ;  /* 0x0000000100007810 */ /* 0x000fe20007ffe0ff */
[----:B------:R-:W-:-:S03]  /*0c70*/  VIADD R4, R4, 0x1 ;  /* 0x0000000104047836 */ /* 0x000fc60000000000 */
[----:B------:R-:W-:Y:S02]  /*0c80*/  ISETP.NE.AND P0, PT, R0, RZ, PT ;  /* 0x000000ff0000720c */ /* 0x000fe40003f05270 */
[----:B0-----:R-:W-:Y:S02]  /*0c90*/  IADD3 R8, P2, PT, R8, 0x4, RZ ;  /* 0x0000000408087810 */ /* 0x001fe40007f5e0ff */
[----:B-1----:R-:W-:Y:S02]  /*0ca0*/  MOV R7, R11 ;  /* 0x0000000b00077202 */ /* 0x002fe40000000f00 */
[----:B------:R-:W-:Y:S02]  /*0cb0*/  IADD3.X R9, PT, PT, RZ, R9, RZ, P2, !PT ;  /* 0x00000009ff097210 */ /* 0x000fe400017fe4ff */
[----:B--2---:R-:W-:Y:S01]  /*0cc0*/  IADD3 R5, PT, PT, R6, R5, RZ ;  /* 0x0000000506057210 */ /* 0x004fe20007ffe0ff */
[----:B------:R-:W-:Y:S01]  /*0cd0*/  IMAD.MOV.U32 R6, RZ, RZ, R10 ;  /* 0x000000ffff067224 */ /* 0x000fe200078e000a */
[----:B------:R-:W-:-:S04]  /*0ce0*/  IADD3 R10, P1, PT, R10, 0x4, RZ ;  /* 0x000000040a0a7810 */ /* 0x000fc80007f3e0ff */
[----:B------:R0:W-:Y:S01]  /*0cf0*/  STG.E desc[UR6][R6.64], R5 ;  /* 0x0000000506007986 */ /* 0x0001e2000c101906 */
[----:B------:R-:W-:Y:S01]  /*0d00*/  IADD3.X R11, PT, PT, RZ, R11, RZ, P1, !PT ;  /* 0x0000000bff0b7210 */ /* 0x000fe20000ffe4ff */
[----:B------:R-:W-:Y:S07]  /*0d10*/  @P0 BRA `(.L_x_7) ;  /* 0xfffffffc00c40947 */ /* 0x000fee000383ffff */
[----:B------:R-:W-:Y:S05]  /*0d20*/  EXIT ;  /* 0x000000000000794d */ /* 0x000fea0003800000 */
.L_x_8:
        /* <DEDUP_REMOVED lines=13> */
.L_x_15:


//--------------------- .text._Z9countBinsPKiPiii --------------------------
	.section	.text._Z9countBinsPKiPiii,"ax",@progbits
	.align	128
        .global         _Z9countBinsPKiPiii
        .type           _Z9countBinsPKiPiii,@function
        .size           _Z9countBinsPKiPiii,(.L_x_16 - _Z9countBinsPKiPiii)
        .other          _Z9countBinsPKiPiii,@"STO_CUDA_ENTRY STV_DEFAULT"
_Z9countBinsPKiPiii:
.text._Z9countBinsPKiPiii:
[----:B------:R-:W-:Y:S01]  /*0000*/  LDC R1, c[0x0][0x37c] ;  /* 0x0000df00ff017b82 */ /* 0x000fe20000000800 */
[----:B------:R-:W0:Y:S07]  /*0010*/  S2R R7, SR_TID.X ;  /* 0x0000000000077919 */ /* 0x000e2e0000002100 */
[----:B------:R-:W1:Y:S01]  /*0020*/  S2UR UR6, SR_CTAID.X ;  /* 0x00000000000679c3 */ /* 0x000e620000002500 */
[----:B------:R-:W0:Y:S01]  /*0030*/  LDCU UR7, c[0x0][0x394] ;  /* 0x00007280ff0777ac */ /* 0x000e220008000800 */
[----:B------:R-:W-:Y:S01]  /*0040*/  BSSY.RECONVERGENT B0, `(.L_x_9) ;  /* 0x0000013000007945 */ /* 0x000fe20003800200 */
[----:B------:R-:W2:Y:S05]  /*0050*/  LDCU UR8, c[0x0][0x390] ;  /* 0x00007200ff0877ac */ /* 0x000eaa0008000800 */
[----:B------:R-:W1:Y:S01]  /*0060*/  LDC R0, c[0x0][0x360] ;  /* 0x0000d800ff007b82 */ /* 0x000e620000000800 */
[----:B------:R-:W-:-:S07]  /*0070*/  UMOV UR4, 0x400 ;  /* 0x0000040000047882 */ /* 0x000fce0000000000 */
[----:B------:R-:W3:Y:S01]  /*0080*/  S2UR UR5, SR_CgaCtaId ;  /* 0x00000000000579c3 */ /* 0x000ee20000008800 */
[----:B0-----:R-:W-:Y:S01]  /*0090*/  ISETP.GE.U32.AND P0, PT, R7, UR7, PT ;  /* 0x0000000707007c0c */ /* 0x001fe2000bf06070 */
[----:B-1----:R-:W-:Y:S01]  /*00a0*/  IMAD R5, R0, UR6, R7 ;  /* 0x0000000600057c24 */ /* 0x002fe2000f8e0207 */
[----:B------:R-:W0:Y:S04]  /*00b0*/  LDCU.64 UR6, c[0x0][0x358] ;  /* 0x00006b00ff0677ac */ /* 0x000e280008000a00 */
[----:B--2---:R-:W-:Y:S01]  /*00c0*/  ISETP.GE.AND P1, PT, R5, UR8, PT ;  /* 0x0000000805007c0c */ /* 0x004fe2000bf26270 */
[----:B---3--:R-:W-:-:S06]  /*00d0*/  ULEA UR4, UR5, UR4, 0x18 ;  /* 0x0000000405047291 */ /* 0x008fcc000f8ec0ff */
[----:B------:R-:W-:-:S05]  /*00e0*/  LEA R0, R7, UR4, 0x2 ;  /* 0x0000000407007c11 */ /* 0x000fca000f8e10ff */
[----:B------:R1:W-:Y:S01]  /*00f0*/  @!P0 STS [R0], RZ ;  /* 0x000000ff00008388 */ /* 0x0003e20000000800 */
[----:B------:R-:W-:Y:S06]  /*0100*/  BAR.SYNC.DEFER_BLOCKING 0x0 ;  /* 0x0000000000007b1d */ /* 0x000fec0000010000 */
[----:B0-----:R-:W-:Y:S05]  /*0110*/  @P1 BRA `(.L_x_10) ;  /* 0x0000000000141947 */ /* 0x001fea0003800000 */
[----:B------:R-:W0:Y:S02]  /*0120*/  LDC.64 R2, c[0x0][0x380] ;  /* 0x0000e000ff027b82 */ /* 0x000e240000000a00 */
[----:B0-----:R-:W-:-:S06]  /*0130*/  IMAD.WIDE R2, R5, 0x4, R2 ;  /* 0x0000000405027825 */ /* 0x001fcc00078e0202 */
[----:B------:R-:W2:Y:S02]  /*0140*/  LDG.E.CONSTANT R2, desc[UR6][R2.64] ;  /* 0x0000000602027981 */ /* 0x000ea4000c1e9900 */
[----:B--2---:R-:W-:-:S05]  /*0150*/  LEA R4, R2, UR4, 0x2 ;  /* 0x0000000402047c11 */ /* 0x004fca000f8e10ff */
[----:B------:R0:W-:Y:S02]  /*0160*/  ATOMS.POPC.INC.32 RZ, [R4+URZ] ;  /* 0x0000000004ff7f8c */ /* 0x0001e4000d8000ff */
.L_x_10:
[----:B------:R-:W-:Y:S05]  /*0170*/  BSYNC.RECONVERGENT B0 ;  /* 0x0000000000007941 */ /* 0x000fea0003800200 */
.L_x_9:
[----:B------:R-:W-:Y:S06]  /*0180*/  BAR.SYNC.DEFER_BLOCKING 0x0 ;  /* 0x0000000000007b1d */ /* 0x000fec0000010000 */
[----:B------:R-:W-:Y:S04]  /*0190*/  BSSY.RECONVERGENT B0, `(.L_x_11) ;  /* 0x0000006000007945 */ /* 0x000fe80003800200 */
[----:B------:R-:W-:Y:S05]  /*01a0*/  @P0 BRA `(.L_x_12) ;  /* 0x0000000000100947 */ /* 0x000fea0003800000 */
[----:B------:R-:W2:Y:S01]  /*01b0*/  LDS R5, [R0] ;  /* 0x0000000000057984 */ /* 0x000ea20000000800 */
[----:B------:R-:W3:Y:S02]  /*01c0*/  LDC.64 R2, c[0x0][0x388] ;  /* 0x0000e200ff027b82 */ /* 0x000ee40000000a00 */
[----:B---3--:R-:W-:-:S05]  /*01d0*/  IMAD.WIDE.U32 R2, R7, 0x4, R2 ;  /* 0x0000000407027825 */ /* 0x008fca00078e0002 */
[----:B--2---:R2:W-:Y:S02]  /*01e0*/  REDG.E.ADD.STRONG.GPU desc[UR6][R2.64], R5 ;  /* 0x000000050200798e */ /* 0x0045e4000c12e106 */
.L_x_12:
[----:B------:R-:W-:Y:S05]  /*01f0*/  BSYNC.RECONVERGENT B0 ;  /* 0x0000000000007941 */ /* 0x000fea0003800200 */
.L_x_11:
[----:B------:R-:W-:Y:S06]  /*0200*/  BAR.SYNC.DEFER_BLOCKING 0x0 ;  /* 0x0000000000007b1d */ /* 0x000fec0000010000 */
[----:B------:R-:W-:Y:S05]  /*0210*/  EXIT ;  /* 0x000000000000794d */ /* 0x000fea0003800000 */
.L_x_13:
        /* <DEDUP_REMOVED lines=14> */
.L_x_16:


//--------------------- .nv.shared._Z12expandCountsPKiPiii --------------------------
	.section	.nv.shared._Z12expandCountsPKiPiii,"aw",@nobits
	.sectionflags	@""
	.align	16
	.zero		1024


//--------------------- .nv.shared.reserved.0     --------------------------
	.section	.nv.shared.reserved.0,"aw",@nobits
	.weak		__nv_reservedSMEM_offset_0_alias
	.size		__nv_reservedSMEM_offset_0_alias, 0, 64
	.other		__nv_reservedSMEM_offset_0_alias,@"STO_CUDA_RESERVED_SHARED STV_DEFAULT"
__nv_reservedSMEM_offset_0_alias:
	.zero		0
	.zero		64


//--------------------- .nv.shared._Z7runPsumPKiPii --------------------------
	.section	.nv.shared._Z7runPsumPKiPii,"aw",@nobits
	.sectionflags	@""
	.align	16
	.zero		1024


//--------------------- .nv.shared._Z9countBinsPKiPiii --------------------------
	.section	.nv.shared._Z9countBinsPKiPiii,"aw",@nobits
	.sectionflags	@""
	.align	16
	.zero		1024


//--------------------- .nv.constant0._Z12expandCountsPKiPiii --------------------------
	.section	.nv.constant0._Z12expandCountsPKiPiii,"a",@progbits
	.sectionflags	@""
	.align	4
.nv.constant0._Z12expandCountsPKiPiii:
	.zero		920


//--------------------- .nv.constant0._Z7runPsumPKiPii --------------------------
	.section	.nv.constant0._Z7runPsumPKiPii,"a",@progbits
	.sectionflags	@""
	.align	4
.nv.constant0._Z7runPsumPKiPii:
	.zero		916


//--------------------- .nv.constant0._Z9countBinsPKiPiii --------------------------
	.section	.nv.constant0._Z9countBinsPKiPiii,"a",@progbits
	.sectionflags	@""
	.align	4
.nv.constant0._Z9countBinsPKiPiii:
	.zero		920


//--------------------- SYMBOLS --------------------------

	.type		.nv.reservedSmem.offset0,@object
	.size		.nv.reservedSmem.offset0,0x4
	.type		.nv.reservedSmem.cap,@object
	.size		.nv.reservedSmem.cap,0x4
